//
// Generated by NVIDIA NVVM Compiler
//
// Compiler Build ID: CL-36424714
// Cuda compilation tools, release 13.0, V13.0.88
// Based on NVVM 20.0.0
//

.version 9.0
.target sm_100
.address_size 64

	// .globl	_Z12MatMulKernelPfS_S_iii
// _ZZ12MatMulKernelPfS_S_iiiE3s_A has been demoted
// _ZZ12MatMulKernelPfS_S_iiiE3s_B has been demoted

.visible .entry _Z12MatMulKernelPfS_S_iii(
	.param .u64 .ptr .align 1 _Z12MatMulKernelPfS_S_iii_param_0,
	.param .u64 .ptr .align 1 _Z12MatMulKernelPfS_S_iii_param_1,
	.param .u64 .ptr .align 1 _Z12MatMulKernelPfS_S_iii_param_2,
	.param .u32 _Z12MatMulKernelPfS_S_iii_param_3,
	.param .u32 _Z12MatMulKernelPfS_S_iii_param_4,
	.param .u32 _Z12MatMulKernelPfS_S_iii_param_5
)
{
	.reg .pred 	%p<26>;
	.reg .b32 	%r<70>;
	.reg .b32 	%f<127>;
	.reg .b64 	%rd<21>;
	// demoted variable
	.shared .align 4 .b8 _ZZ12MatMulKernelPfS_S_iiiE3s_A[400];
	// demoted variable
	.shared .align 4 .b8 _ZZ12MatMulKernelPfS_S_iiiE3s_B[400];
	ld.param.u64 	%rd4, [_Z12MatMulKernelPfS_S_iii_param_0];
	ld.param.u64 	%rd5, [_Z12MatMulKernelPfS_S_iii_param_1];
	ld.param.u64 	%rd3, [_Z12MatMulKernelPfS_S_iii_param_2];
	ld.param.u32 	%r34, [_Z12MatMulKernelPfS_S_iii_param_3];
	ld.param.u32 	%r35, [_Z12MatMulKernelPfS_S_iii_param_4];
	ld.param.u32 	%r36, [_Z12MatMulKernelPfS_S_iii_param_5];
	cvta.to.global.u64 	%rd1, %rd5;
	cvta.to.global.u64 	%rd2, %rd4;
	mov.u32 	%r37, %ctaid.y;
	mov.u32 	%r38, %ntid.y;
	mov.u32 	%r1, %tid.y;
	mad.lo.s32 	%r2, %r37, %r38, %r1;
	mov.u32 	%r39, %ctaid.x;
	mov.u32 	%r40, %ntid.x;
	mov.u32 	%r3, %tid.x;
	mad.lo.s32 	%r4, %r39, %r40, %r3;
	setp.lt.s32 	%p1, %r35, -8;
	mov.f32 	%f126, 0f00000000;
	@%p1 bra 	$L__BB0_19;
	add.s32 	%r42, %r35, -1;
	mul.hi.s32 	%r43, %r42, 1717986919;
	shr.u32 	%r44, %r43, 31;
	shr.s32 	%r45, %r43, 2;
	add.s32 	%r5, %r45, %r44;
	mul.lo.s32 	%r46, %r1, 40;
	mov.u32 	%r47, _ZZ12MatMulKernelPfS_S_iiiE3s_A;
	add.s32 	%r6, %r47, %r46;
	shl.b32 	%r48, %r3, 2;
	add.s32 	%r7, %r6, %r48;
	mul.lo.s32 	%r8, %r35, %r2;
	mov.u32 	%r49, _ZZ12MatMulKernelPfS_S_iiiE3s_B;
	add.s32 	%r10, %r49, %r48;
	add.s32 	%r9, %r10, %r46;
	setp.lt.s32 	%p2, %r35, 11;
	mov.f32 	%f126, 0f00000000;
	mov.b32 	%r69, 0;
	@%p2 bra 	$L__BB0_13;
	add.s32 	%r51, %r5, 1;
	and.b32  	%r52, %r51, 2147483646;
	neg.s32 	%r68, %r52;
	add.s32 	%r53, %r1, 10;
	mad.lo.s32 	%r65, %r36, %r53, %r4;
	mul.lo.s32 	%r13, %r36, 20;
	mad.lo.s32 	%r64, %r1, %r36, %r4;
	add.s32 	%r63, %r3, %r8;
	mov.f32 	%f126, 0f00000000;
	mov.b32 	%r67, 10;
	mov.u32 	%r62, %r3;
	mov.u32 	%r66, %r1;
$L__BB0_3:
	setp.ge.s32 	%p3, %r2, %r34;
	setp.ge.u32 	%p4, %r62, %r35;
	mov.f32 	%f118, 0f00000000;
	or.pred  	%p5, %p3, %p4;
	@%p5 bra 	$L__BB0_5;
	mul.wide.u32 	%rd6, %r63, 4;
	add.s64 	%rd7, %rd2, %rd6;
	ld.global.f32 	%f118, [%rd7];
$L__BB0_5:
	setp.ge.s32 	%p6, %r4, %r36;
	st.shared.f32 	[%r7], %f118;
	setp.ge.u32 	%p7, %r66, %r35;
	mov.f32 	%f119, 0f00000000;
	or.pred  	%p8, %p6, %p7;
	@%p8 bra 	$L__BB0_7;
	mul.wide.u32 	%rd8, %r64, 4;
	add.s64 	%rd9, %rd1, %rd8;
	ld.global.f32 	%f119, [%rd9];
$L__BB0_7:
	st.shared.f32 	[%r9], %f119;
	bar.sync 	0;
	ld.shared.f32 	%f27, [%r6];
	ld.shared.f32 	%f28, [%r10];
	fma.rn.f32 	%f29, %f27, %f28, %f126;
	ld.shared.f32 	%f30, [%r6+4];
	ld.shared.f32 	%f31, [%r10+40];
	fma.rn.f32 	%f32, %f30, %f31, %f29;
	ld.shared.f32 	%f33, [%r6+8];
	ld.shared.f32 	%f34, [%r10+80];
	fma.rn.f32 	%f35, %f33, %f34, %f32;
	ld.shared.f32 	%f36, [%r6+12];
	ld.shared.f32 	%f37, [%r10+120];
	fma.rn.f32 	%f38, %f36, %f37, %f35;
	ld.shared.f32 	%f39, [%r6+16];
	ld.shared.f32 	%f40, [%r10+160];
	fma.rn.f32 	%f41, %f39, %f40, %f38;
	ld.shared.f32 	%f42, [%r6+20];
	ld.shared.f32 	%f43, [%r10+200];
	fma.rn.f32 	%f44, %f42, %f43, %f41;
	ld.shared.f32 	%f45, [%r6+24];
	ld.shared.f32 	%f46, [%r10+240];
	fma.rn.f32 	%f47, %f45, %f46, %f44;
	ld.shared.f32 	%f48, [%r6+28];
	ld.shared.f32 	%f49, [%r10+280];
	fma.rn.f32 	%f50, %f48, %f49, %f47;
	ld.shared.f32 	%f51, [%r6+32];
	ld.shared.f32 	%f52, [%r10+320];
	fma.rn.f32 	%f53, %f51, %f52, %f50;
	ld.shared.f32 	%f54, [%r6+36];
	ld.shared.f32 	%f55, [%r10+360];
	fma.rn.f32 	%f6, %f54, %f55, %f53;
	bar.sync 	0;
	add.s32 	%r54, %r62, 10;
	setp.ge.u32 	%p10, %r54, %r35;
	mov.f32 	%f120, 0f00000000;
	or.pred  	%p11, %p3, %p10;
	@%p11 bra 	$L__BB0_9;
	add.s32 	%r55, %r63, 10;
	mul.wide.u32 	%rd10, %r55, 4;
	add.s64 	%rd11, %rd2, %rd10;
	ld.global.f32 	%f120, [%rd11];
$L__BB0_9:
	st.shared.f32 	[%r7], %f120;
	add.s32 	%r56, %r66, 10;
	setp.ge.u32 	%p13, %r56, %r35;
	mov.f32 	%f121, 0f00000000;
	or.pred  	%p14, %p6, %p13;
	@%p14 bra 	$L__BB0_11;
	mul.wide.u32 	%rd12, %r65, 4;
	add.s64 	%rd13, %rd1, %rd12;
	ld.global.f32 	%f121, [%rd13];
$L__BB0_11:
	st.shared.f32 	[%r9], %f121;
	bar.sync 	0;
	ld.shared.f32 	%f57, [%r6];
	ld.shared.f32 	%f58, [%r10];
	fma.rn.f32 	%f59, %f57, %f58, %f6;
	ld.shared.f32 	%f60, [%r6+4];
	ld.shared.f32 	%f61, [%r10+40];
	fma.rn.f32 	%f62, %f60, %f61, %f59;
	ld.shared.f32 	%f63, [%r6+8];
	ld.shared.f32 	%f64, [%r10+80];
	fma.rn.f32 	%f65, %f63, %f64, %f62;
	ld.shared.f32 	%f66, [%r6+12];
	ld.shared.f32 	%f67, [%r10+120];
	fma.rn.f32 	%f68, %f66, %f67, %f65;
	ld.shared.f32 	%f69, [%r6+16];
	ld.shared.f32 	%f70, [%r10+160];
	fma.rn.f32 	%f71, %f69, %f70, %f68;
	ld.shared.f32 	%f72, [%r6+20];
	ld.shared.f32 	%f73, [%r10+200];
	fma.rn.f32 	%f74, %f72, %f73, %f71;
	ld.shared.f32 	%f75, [%r6+24];
	ld.shared.f32 	%f76, [%r10+240];
	fma.rn.f32 	%f77, %f75, %f76, %f74;
	ld.shared.f32 	%f78, [%r6+28];
	ld.shared.f32 	%f79, [%r10+280];
	fma.rn.f32 	%f80, %f78, %f79, %f77;
	ld.shared.f32 	%f81, [%r6+32];
	ld.shared.f32 	%f82, [%r10+320];
	fma.rn.f32 	%f83, %f81, %f82, %f80;
	ld.shared.f32 	%f84, [%r6+36];
	ld.shared.f32 	%f85, [%r10+360];
	fma.rn.f32 	%f126, %f84, %f85, %f83;
	bar.sync 	0;
	add.s32 	%r68, %r68, 2;
	add.s32 	%r67, %r67, 20;
	add.s32 	%r66, %r66, 20;
	add.s32 	%r65, %r65, %r13;
	add.s32 	%r64, %r64, %r13;
	add.s32 	%r63, %r63, 20;
	add.s32 	%r62, %r62, 20;
	setp.ne.s32 	%p15, %r68, 0;
	@%p15 bra 	$L__BB0_3;
	add.s32 	%r69, %r67, -10;
$L__BB0_13:
	and.b32  	%r57, %r5, 1;
	setp.eq.b32 	%p16, %r57, 1;
	@%p16 bra 	$L__BB0_19;
	setp.ge.s32 	%p17, %r2, %r34;
	add.s32 	%r32, %r69, %r3;
	setp.ge.u32 	%p18, %r32, %r35;
	mov.f32 	%f124, 0f00000000;
	or.pred  	%p19, %p17, %p18;
	@%p19 bra 	$L__BB0_16;
	add.s32 	%r59, %r32, %r8;
	mul.wide.u32 	%rd14, %r59, 4;
	add.s64 	%rd15, %rd2, %rd14;
	ld.global.f32 	%f124, [%rd15];
$L__BB0_16:
	setp.ge.s32 	%p20, %r4, %r36;
	st.shared.f32 	[%r7], %f124;
	add.s32 	%r33, %r69, %r1;
	setp.ge.u32 	%p21, %r33, %r35;
	mov.f32 	%f125, 0f00000000;
	or.pred  	%p22, %p20, %p21;
	@%p22 bra 	$L__BB0_18;
	mad.lo.s32 	%r60, %r33, %r36, %r4;
	mul.wide.u32 	%rd16, %r60, 4;
	add.s64 	%rd17, %rd1, %rd16;
	ld.global.f32 	%f125, [%rd17];
$L__BB0_18:
	st.shared.f32 	[%r9], %f125;
	bar.sync 	0;
	ld.shared.f32 	%f88, [%r6];
	ld.shared.f32 	%f89, [%r10];
	fma.rn.f32 	%f90, %f88, %f89, %f126;
	ld.shared.f32 	%f91, [%r6+4];
	ld.shared.f32 	%f92, [%r10+40];
	fma.rn.f32 	%f93, %f91, %f92, %f90;
	ld.shared.f32 	%f94, [%r6+8];
	ld.shared.f32 	%f95, [%r10+80];
	fma.rn.f32 	%f96, %f94, %f95, %f93;
	ld.shared.f32 	%f97, [%r6+12];
	ld.shared.f32 	%f98, [%r10+120];
	fma.rn.f32 	%f99, %f97, %f98, %f96;
	ld.shared.f32 	%f100, [%r6+16];
	ld.shared.f32 	%f101, [%r10+160];
	fma.rn.f32 	%f102, %f100, %f101, %f99;
	ld.shared.f32 	%f103, [%r6+20];
	ld.shared.f32 	%f104, [%r10+200];
	fma.rn.f32 	%f105, %f103, %f104, %f102;
	ld.shared.f32 	%f106, [%r6+24];
	ld.shared.f32 	%f107, [%r10+240];
	fma.rn.f32 	%f108, %f106, %f107, %f105;
	ld.shared.f32 	%f109, [%r6+28];
	ld.shared.f32 	%f110, [%r10+280];
	fma.rn.f32 	%f111, %f109, %f110, %f108;
	ld.shared.f32 	%f112, [%r6+32];
	ld.shared.f32 	%f113, [%r10+320];
	fma.rn.f32 	%f114, %f112, %f113, %f111;
	ld.shared.f32 	%f115, [%r6+36];
	ld.shared.f32 	%f116, [%r10+360];
	fma.rn.f32 	%f126, %f115, %f116, %f114;
	bar.sync 	0;
$L__BB0_19:
	setp.ge.s32 	%p23, %r2, %r34;
	setp.ge.s32 	%p24, %r4, %r36;
	or.pred  	%p25, %p23, %p24;
	@%p25 bra 	$L__BB0_21;
	mad.lo.s32 	%r61, %r36, %r2, %r4;
	cvta.to.global.u64 	%rd18, %rd3;
	mul.wide.s32 	%rd19, %r61, 4;
	add.s64 	%rd20, %rd18, %rd19;
	st.global.f32 	[%rd20], %f126;
$L__BB0_21:
	ret;

}


// ===== COMPILED SASS (sm_100) =====

	.target	sm_100

	.elftype	@"ET_EXEC"


//--------------------- .note.nv.tkinfo           --------------------------
	.section	.note.nv.tkinfo,"",@"SHT_NOTE"
	.sectionflags	@"SHF_NOTE_NV_TKINFO"
	.tkinfo
        /*0018*/ 	.word	0x00000002
        /*0030*/ 	.string	""
        /*0030*/ 	.string	"ptxas"
        /*0030*/ 	.string	"Cuda compilation tools, release 13.0, V13.0.88"
        /*0030*/ 	.string	"Build cuda_13.0.r13.0/compiler.36424714_0"
        /*0030*/ 	.string	"-arch sm_100 -m 64 "



//--------------------- .note.nv.cuinfo           --------------------------
	.section	.note.nv.cuinfo,"",@"SHT_NOTE"
	.sectionflags	@"SHF_NOTE_NV_CUINFO"
        /*0018*/ 	.short	0x0002
        /*001a*/ 	.short	0x0064
        /*001c*/ 	.short	0x0082
	.zero		2


//--------------------- .nv.info                  --------------------------
	.section	.nv.info,"",@"SHT_CUDA_INFO"
	.align	4


	//----- nvinfo : EIATTR_REGCOUNT
	.align		4
        /*0000*/ 	.byte	0x04, 0x2f
        /*0002*/ 	.short	(.L_1 - .L_0)
	.align		4
.L_0:
        /*0004*/ 	.word	index@(_Z12MatMulKernelPfS_S_iii)
        /*0008*/ 	.word	0x00000020


	//----- nvinfo : EIATTR_FRAME_SIZE
	.align		4
.L_1:
        /*000c*/ 	.byte	0x04, 0x11
        /*000e*/ 	.short	(.L_3 - .L_2)
	.align		4
.L_2:
        /*0010*/ 	.word	index@(_Z12MatMulKernelPfS_S_iii)
        /*0014*/ 	.word	0x00000000


	//----- nvinfo : EIATTR_MIN_STACK_SIZE
	.align		4
.L_3:
        /*0018*/ 	.byte	0x04, 0x12
        /*001a*/ 	.short	(.L_5 - .L_4)
	.align		4
.L_4:
        /*001c*/ 	.word	index@(_Z12MatMulKernelPfS_S_iii)
        /*0020*/ 	.word	0x00000000
.L_5:


//--------------------- .nv.compat                --------------------------
	.section	.nv.compat,"",@"SHT_CUDA_COMPAT_INFO"
	.align	4
        /*0000*/ 	.byte	0x02, 0x09, 0x00, 0x00, 0x02, 0x02, 0x01, 0x00, 0x02, 0x05, 0x05, 0x00, 0x03, 0x07, 0x01, 0x01
        /*0010*/ 	.byte	0x02, 0x03, 0x00, 0x00, 0x02, 0x06, 0x01, 0x00, 0x04, 0x0b, 0x08, 0x00, 0x09, 0x00, 0x00, 0x00
        /*0020*/ 	.byte	0x00, 0x00, 0x00, 0x00


//--------------------- .nv.info._Z12MatMulKernelPfS_S_iii --------------------------
	.section	.nv.info._Z12MatMulKernelPfS_S_iii,"",@"SHT_CUDA_INFO"
	.sectionflags	@""
	.align	4


	//----- nvinfo : EIATTR_CUDA_API_VERSION
	.align		4
        /*0000*/ 	.byte	0x04, 0x37
        /*0002*/ 	.short	(.L_7 - .L_6)
.L_6:
        /*0004*/ 	.word	0x00000082


	//----- nvinfo : EIATTR_KPARAM_INFO
	.align		4
.L_7:
        /*0008*/ 	.byte	0x04, 0x17
        /*000a*/ 	.short	(.L_9 - .L_8)
.L_8:
        /*000c*/ 	.word	0x00000000
        /*0010*/ 	.short	0x0005
        /*0012*/ 	.short	0x0020
        /*0014*/ 	.byte	0x00, 0xf0, 0x11, 0x00


	//----- nvinfo : EIATTR_KPARAM_INFO
	.align		4
.L_9:
        /*0018*/ 	.byte	0x04, 0x17
        /*001a*/ 	.short	(.L_11 - .L_10)
.L_10:
        /*001c*/ 	.word	0x00000000
        /*0020*/ 	.short	0x0004
        /*0022*/ 	.short	0x001c
        /*0024*/ 	.byte	0x00, 0xf0, 0x11, 0x00


	//----- nvinfo : EIATTR_KPARAM_INFO
	.align		4
.L_11:
        /*0028*/ 	.byte	0x04, 0x17
        /*002a*/ 	.short	(.L_13 - .L_12)
.L_12:
        /*002c*/ 	.word	0x00000000
        /*0030*/ 	.short	0x0003
        /*0032*/ 	.short	0x0018
        /*0034*/ 	.byte	0x00, 0xf0, 0x11, 0x00


	//----- nvinfo : EIATTR_KPARAM_INFO
	.align		4
.L_13:
        /*0038*/ 	.byte	0x04, 0x17
        /*003a*/ 	.short	(.L_15 - .L_14)
.L_14:
        /*003c*/ 	.word	0x00000000
        /*0040*/ 	.short	0x0002
        /*0042*/ 	.short	0x0010
        /*0044*/ 	.byte	0x00, 0xf5, 0x21, 0x00


	//----- nvinfo : EIATTR_KPARAM_INFO
	.align		4
.L_15:
        /*0048*/ 	.byte	0x04, 0x17
        /*004a*/ 	.short	(.L_17 - .L_16)
.L_16:
        /*004c*/ 	.word	0x00000000
        /*0050*/ 	.short	0x0001
        /*0052*/ 	.short	0x0008
        /*0054*/ 	.byte	0x00, 0xf5, 0x21, 0x00


	//----- nvinfo : EIATTR_KPARAM_INFO
	.align		4
.L_17:
        /*0058*/ 	.byte	0x04, 0x17
        /*005a*/ 	.short	(.L_19 - .L_18)
.L_18:
        /*005c*/ 	.word	0x00000000
        /*0060*/ 	.short	0x0000
        /*0062*/ 	.short	0x0000
        /*0064*/ 	.byte	0x00, 0xf5, 0x21, 0x00


	//----- nvinfo : EIATTR_SPARSE_MMA_MASK
	.align		4
.L_19:
        /*0068*/ 	.byte	0x03, 0x50
        /*006a*/ 	.short	0x0000


	//----- nvinfo : EIATTR_MAXREG_COUNT
	.align		4
        /*006c*/ 	.byte	0x03, 0x1b
        /*006e*/ 	.short	0x00ff


	//----- nvinfo : EIATTR_NUM_BARRIERS
	.align		4
        /*0070*/ 	.byte	0x02, 0x4c
        /*0072*/ 	.byte	0x01
	.zero		1


	//----- nvinfo : EIATTR_MERCURY_ISA_VERSION
	.align		4
        /*0074*/ 	.byte	0x03, 0x5f
        /*0076*/ 	.short	0x0101


	//----- nvinfo : EIATTR_VRC_CTA_INIT_COUNT
	.align		4
        /*0078*/ 	.byte	0x02, 0x4a
	.zero		1
	.zero		1


	//----- nvinfo : EIATTR_EXIT_INSTR_OFFSETS
	.align		4
        /*007c*/ 	.byte	0x04, 0x1c
        /*007e*/ 	.short	(.L_21 - .L_20)


	//   ....[0]....
.L_20:
        /*0080*/ 	.word	0x00000c20


	//   ....[1]....
        /*0084*/ 	.word	0x00000c70


	//----- nvinfo : EIATTR_CBANK_PARAM_SIZE
	.align		4
.L_21:
        /*0088*/ 	.byte	0x03, 0x19
        /*008a*/ 	.short	0x0024


	//----- nvinfo : EIATTR_PARAM_CBANK
	.align		4
        /*008c*/ 	.byte	0x04, 0x0a
        /*008e*/ 	.short	(.L_23 - .L_22)
	.align		4
.L_22:
        /*0090*/ 	.word	index@(.nv.constant0._Z12MatMulKernelPfS_S_iii)
        /*0094*/ 	.short	0x0380
        /*0096*/ 	.short	0x0024


	//----- nvinfo : EIATTR_SW_WAR
	.align		4
.L_23:
        /*0098*/ 	.byte	0x04, 0x36
        /*009a*/ 	.short	(.L_25 - .L_24)
.L_24:
        /*009c*/ 	.word	0x00000008
.L_25:


//--------------------- .nv.callgraph             --------------------------
	.section	.nv.callgraph,"",@"SHT_CUDA_CALLGRAPH"
	.align	4
	.sectionentsize	8
	.align		4
        /*0000*/ 	.word	0x00000000
	.align		4
        /*0004*/ 	.word	0xffffffff
	.align		4
        /*0008*/ 	.word	0x00000000
	.align		4
        /*000c*/ 	.word	0xfffffffe
	.align		4
        /*0010*/ 	.word	0x00000000
	.align		4
        /*0014*/ 	.word	0xfffffffd
	.align		4
        /*0018*/ 	.word	0x00000000
	.align		4
        /*001c*/ 	.word	0xfffffffc


//--------------------- .text._Z12MatMulKernelPfS_S_iii --------------------------
	.section	.text._Z12MatMulKernelPfS_S_iii,"ax",@progbits
	.align	128
        .global         _Z12MatMulKernelPfS_S_iii
        .type           _Z12MatMulKernelPfS_S_iii,@function
        .size           _Z12MatMulKernelPfS_S_iii,(.L_x_4 - _Z12MatMulKernelPfS_S_iii)
        .other          _Z12MatMulKernelPfS_S_iii,@"STO_CUDA_ENTRY STV_DEFAULT"
_Z12MatMulKernelPfS_S_iii:
.text._Z12MatMulKernelPfS_S_iii:
[----:B------:R-:W-:Y:S01]  /*0000*/  LDC R1, c[0x0][0x37c] ;  /* 0x0000df00ff017b82 */ /* 0x000fe20000000800 */
[----:B------:R-:W0:Y:S01]  /*0010*/  S2R R0, SR_TID.Y ;  /* 0x0000000000007919 */ /* 0x000e220000002200 */
[----:B------:R-:W1:Y:S06]  /*0020*/  LDCU UR7, c[0x0][0x39c] ;  /* 0x00007380ff0777ac */ /* 0x000e6c0008000800 */
[----:B------:R-:W0:Y:S01]  /*0030*/  LDC R3, c[0x0][0x364] ;  /* 0x0000d900ff037b82 */ /* 0x000e220000000800 */
[----:B------:R-:W-:Y:S01]  /*0040*/  HFMA2 R21, -RZ, RZ, 0, 0 ;  /* 0x00000000ff157431 */ /* 0x000fe200000001ff */
[----:B------:R-:W2:Y:S01]  /*0050*/  S2R R2, SR_TID.X ;  /* 0x0000000000027919 */ /* 0x000ea20000002100 */
[----:B------:R-:W3:Y:S05]  /*0060*/  LDCU.64 UR10, c[0x0][0x358] ;  /* 0x00006b00ff0a77ac */ /* 0x000eea0008000a00 */
[----:B------:R-:W0:Y:S08]  /*0070*/  S2UR UR4, SR_CTAID.Y ;  /* 0x00000000000479c3 */ /* 0x000e300000002600 */
[----:B------:R-:W2:Y:S01]  /*0080*/  S2UR UR5, SR_CTAID.X ;  /* 0x00000000000579c3 */ /* 0x000ea20000002500 */
[----:B-1----:R-:W-:-:S07]  /*0090*/  UISETP.GE.AND UP0, UPT, UR7, -0x8, UPT ;  /* 0xfffffff80700788c */ /* 0x002fce000bf06270 */
[----:B------:R-:W2:Y:S01]  /*00a0*/  LDC R13, c[0x0][0x360] ;  /* 0x0000d800ff0d7b82 */ /* 0x000ea20000000800 */
[----:B0-----:R-:W-:Y:S02]  /*00b0*/  IMAD R20, R3, UR4, R0 ;  /* 0x0000000403147c24 */ /* 0x001fe4000f8e0200 */
[----:B--2---:R-:W-:Y:S01]  /*00c0*/  IMAD R13, R13, UR5, R2 ;  /* 0x000000050d0d7c24 */ /* 0x004fe2000f8e0202 */
[----:B---3--:R-:W-:Y:S06]  /*00d0*/  BRA.U !UP0, `(.L_x_0) ;  /* 0x0000000908c07547 */ /* 0x008fec000b800000 */
[----:B------:R-:W0:Y:S01]  /*00e0*/  S2R R5, SR_CgaCtaId ;  /* 0x0000000000057919 */ /* 0x000e220000008800 */
[----:B------:R-:W-:Y:S01]  /*00f0*/  MOV R3, 0x400 ;  /* 0x0000040000037802 */ /* 0x000fe20000000f00 */
[----:B------:R-:W-:Y:S01]  /*0100*/  UIADD3 UR4, UPT, UPT, UR7, -0x1, URZ ;  /* 0xffffffff07047890 */ /* 0x000fe2000fffe0ff */
[----:B------:R-:W-:Y:S01]  /*0110*/  MOV R21, RZ ;  /* 0x000000ff00157202 */ /* 0x000fe20000000f00 */
[----:B------:R-:W-:Y:S01]  /*0120*/  UISETP.GE.AND UP0, UPT, UR7, 0xb, UPT ;  /* 0x0000000b0700788c */ /* 0x000fe2000bf06270 */
[----:B------:R-:W-:Y:S01]  /*0130*/  IADD3 R4, PT, PT, R3, 0x190, RZ ;  /* 0x0000019003047810 */ /* 0x000fe20007ffe0ff */
[----:B------:R-:W-:-:S04]  /*0140*/  UIMAD.WIDE UR4, UR4, 0x66666667, URZ ;  /* 0x66666667040478a5 */ /* 0x000fc8000f8e02ff */
[----:B------:R-:W-:-:S04]  /*0150*/  USHF.R.U32.HI UR4, URZ, 0x1f, UR5 ;  /* 0x0000001fff047899 */ /* 0x000fc80008011605 */
[----:B------:R-:W-:-:S03]  /*0160*/  ULEA.HI.SX32 UR5, UR5, UR4, 0x1e ;  /* 0x0000000405057291 */ /* 0x000fc6000f8ff2ff */
[----:B------:R-:W-:Y:S01]  /*0170*/  UMOV UR4, URZ ;  /* 0x000000ff00047c82 */ /* 0x000fe20008000000 */
[C---:B0-----:R-:W-:Y:S02]  /*0180*/  LEA R11, R5.reuse, R3, 0x18 ;  /* 0x00000003050b7211 */ /* 0x041fe400078ec0ff */
[----:B------:R-:W-:-:S03]  /*0190*/  LEA R5, R5, R4, 0x18 ;  /* 0x0000000405057211 */ /* 0x000fc600078ec0ff */
[----:B------:R-:W-:Y:S01]  /*01a0*/  IMAD R11, R0, 0x28, R11 ;  /* 0x00000028000b7824 */ /* 0x000fe200078e020b */
[----:B------:R-:W-:-:S04]  /*01b0*/  LEA R5, R2, R5, 0x2 ;  /* 0x0000000502057211 */ /* 0x000fc800078e10ff */
[----:B------:R-:W-:Y:S01]  /*01c0*/  LEA R4, R2, R11, 0x2 ;  /* 0x0000000b02047211 */ /* 0x000fe200078e10ff */
[----:B------:R-:W-:Y:S01]  /*01d0*/  IMAD R6, R0, 0x28, R5 ;  /* 0x0000002800067824 */ /* 0x000fe200078e0205 */
[----:B------:R-:W-:Y:S06]  /*01e0*/  BRA.U !UP0, `(.L_x_1) ;  /* 0x0000000508b47547 */ /* 0x000fec000b800000 */
[----:B------:R-:W0:Y:S01]  /*01f0*/  LDC R7, c[0x0][0x3a0] ;  /* 0x0000e800ff077b82 */ /* 0x000e220000000800 */
[----:B------:R-:W1:Y:S01]  /*0200*/  LDCU UR9, c[0x0][0x398] ;  /* 0x00007300ff0977ac */ /* 0x000e620008000800 */
[----:B------:R-:W-:Y:S01]  /*0210*/  IADD3 R12, PT, PT, R0, 0xa, RZ ;  /* 0x0000000a000c7810 */ /* 0x000fe20007ffe0ff */
[C---:B------:R-:W-:Y:S01]  /*0220*/  IMAD R9, R20.reuse, UR7, R2 ;  /* 0x0000000714097c24 */ /* 0x040fe2000f8e0202 */
[----:B------:R-:W-:Y:S01]  /*0230*/  MOV R21, RZ ;  /* 0x000000ff00157202 */ /* 0x000fe20000000f00 */
[----:B------:R-:W2:Y:S01]  /*0240*/  LDCU UR6, c[0x0][0x3a0] ;  /* 0x00007400ff0677ac */ /* 0x000ea20008000800 */
[----:B------:R-:W-:Y:S02]  /*0250*/  MOV R10, R2 ;  /* 0x00000002000a7202 */ /* 0x000fe40000000f00 */
[----:B------:R-:W-:Y:S01]  /*0260*/  MOV R3, R0 ;  /* 0x0000000000037202 */ /* 0x000fe20000000f00 */
[----:B------:R-:W-:Y:S01]  /*0270*/  UIADD3 UR4, UPT, UPT, UR5, 0x1, URZ ;  /* 0x0000000105047890 */ /* 0x000fe2000fffe0ff */
[----:B------:R-:W3:Y:S03]  /*0280*/  LDCU UR8, c[0x0][0x39c] ;  /* 0x00007380ff0877ac */ /* 0x000ee60008000800 */
[----:B------:R-:W-:Y:S01]  /*0290*/  ULOP3.LUT UR4, UR4, 0x7ffffffe, URZ, 0xc0, !UPT ;  /* 0x7ffffffe04047892 */ /* 0x000fe2000f8ec0ff */
[----:B-1----:R-:W-:-:S03]  /*02a0*/  ISETP.GE.AND P1, PT, R20, UR9, PT ;  /* 0x0000000914007c0c */ /* 0x002fc6000bf26270 */
[----:B------:R-:W-:Y:S01]  /*02b0*/  UIADD3 UR4, UPT, UPT, -UR4, URZ, URZ ;  /* 0x000000ff04047290 */ /* 0x000fe2000fffe1ff */
[--C-:B--2---:R-:W-:Y:S02]  /*02c0*/  IMAD R12, R12, UR6, R13.reuse ;  /* 0x000000060c0c7c24 */ /* 0x104fe4000f8e020d */
[----:B------:R-:W-:Y:S01]  /*02d0*/  IMAD R8, R0, UR6, R13 ;  /* 0x0000000600087c24 */ /* 0x000fe2000f8e020d */
[----:B------:R-:W-:-:S08]  /*02e0*/  UMOV UR6, 0xa ;  /* 0x0000000a00067882 */ /* 0x000fd00000000000 */
.L_x_2:
[----:B0-----:R-:W-:Y:S01]  /*02f0*/  ISETP.GE.AND P0, PT, R13, R7, PT ;  /* 0x000000070d00720c */ /* 0x001fe20003f06270 */
[----:B---3--:R-:W-:Y:S01]  /*0300*/  UMOV UR7, UR8 ;  /* 0x0000000800077c82 */ /* 0x008fe20008000000 */
[----:B------:R-:W-:Y:S01]  /*0310*/  HFMA2 R27, -RZ, RZ, 0, 0 ;  /* 0x00000000ff1b7431 */ /* 0x000fe200000001ff */
[----:B------:R-:W-:Y:S02]  /*0320*/  ISETP.GE.U32.OR P2, PT, R10, UR7, P1 ;  /* 0x000000070a007c0c */ /* 0x000fe40008f46470 */
[----:B------:R-:W-:Y:S02]  /*0330*/  ISETP.GE.U32.OR P3, PT, R3, UR7, P0 ;  /* 0x0000000703007c0c */ /* 0x000fe40008766470 */
[----:B------:R-:W-:-:S09]  /*0340*/  MOV R29, RZ ;  /* 0x000000ff001d7202 */ /* 0x000fd20000000f00 */
[----:B------:R-:W0:Y:S08]  /*0350*/  @!P2 LDC.64 R16, c[0x0][0x380] ;  /* 0x0000e000ff10ab82 */ /* 0x000e300000000a00 */
[----:B------:R-:W1:Y:S01]  /*0360*/  @!P3 LDC.64 R14, c[0x0][0x388] ;  /* 0x0000e200ff0ebb82 */ /* 0x000e620000000a00 */
[----:B0-----:R-:W-:-:S05]  /*0370*/  @!P2 IMAD.WIDE.U32 R18, R9, 0x4, R16 ;  /* 0x000000040912a825 */ /* 0x001fca00078e0010 */
[----:B------:R-:W2:Y:S01]  /*0380*/  @!P2 LDG.E R27, desc[UR10][R18.64] ;  /* 0x0000000a121ba981 */ /* 0x000ea2000c1e1900 */
[----:B-1----:R-:W-:-:S05]  /*0390*/  @!P3 IMAD.WIDE.U32 R22, R8, 0x4, R14 ;  /* 0x000000040816b825 */ /* 0x002fca00078e000e */
[----:B------:R0:W3:Y:S02]  /*03a0*/  @!P3 LDG.E R29, desc[UR10][R22.64] ;  /* 0x0000000a161db981 */ /* 0x0000e4000c1e1900 */
[----:B0-----:R-:W-:-:S04]  /*03b0*/  IADD3 R22, PT, PT, R10, 0xa, RZ ;  /* 0x0000000a0a167810 */ /* 0x001fc80007ffe0ff */
[----:B------:R-:W-:Y:S01]  /*03c0*/  ISETP.GE.U32.OR P2, PT, R22, UR7, P1 ;  /* 0x0000000716007c0c */ /* 0x000fe20008f46470 */
[----:B--2---:R-:W-:Y:S04]  /*03d0*/  STS [R4], R27 ;  /* 0x0000001b04007388 */ /* 0x004fe80000000800 */
[----:B---3--:R-:W-:Y:S01]  /*03e0*/  STS [R6], R29 ;  /* 0x0000001d06007388 */ /* 0x008fe20000000800 */
[----:B------:R-:W-:Y:S06]  /*03f0*/  BAR.SYNC.DEFER_BLOCKING 0x0 ;  /* 0x0000000000007b1d */ /* 0x000fec0000010000 */
[----:B------:R-:W-:Y:S04]  /*0400*/  LDS R26, [R5] ;  /* 0x00000000051a7984 */ /* 0x000fe80000000800 */
[----:B------:R-:W0:Y:S04]  /*0410*/  LDS.64 R14, [R11] ;  /* 0x000000000b0e7984 */ /* 0x000e280000000a00 */
[----:B------:R-:W1:Y:S04]  /*0420*/  LDS R28, [R5+0x28] ;  /* 0x00002800051c7984 */ /* 0x000e680000000800 */
[----:B------:R-:W-:Y:S04]  /*0430*/  LDS R25, [R5+0x50] ;  /* 0x0000500005197984 */ /* 0x000fe80000000800 */
[----:B------:R-:W2:Y:S04]  /*0440*/  LDS.64 R16, [R11+0x8] ;  /* 0x000008000b107984 */ /* 0x000ea80000000a00 */
[----:B------:R-:W3:Y:S04]  /*0450*/  LDS R24, [R5+0x78] ;  /* 0x0000780005187984 */ /* 0x000ee80000000800 */
[----:B------:R-:W-:Y:S04]  /*0460*/  LDS.64 R18, [R11+0x10] ;  /* 0x000010000b127984 */ /* 0x000fe80000000a00 */
[----:B------:R-:W-:Y:S04]  /*0470*/  LDS R22, [R5+0xc8] ;  /* 0x0000c80005167984 */ /* 0x000fe80000000800 */
[----:B------:R-:W-:Y:S01]  /*0480*/  LDS R27, [R5+0xf0] ;  /* 0x0000f000051b7984 */ /* 0x000fe20000000800 */
[----:B0-----:R-:W-:-:S03]  /*0490*/  FFMA R14, R14, R26, R21 ;  /* 0x0000001a0e0e7223 */ /* 0x001fc60000000015 */
[----:B------:R-:W0:Y:S01]  /*04a0*/  LDS R21, [R5+0xa0] ;  /* 0x0000a00005157984 */ /* 0x000e220000000800 */
[----:B-1----:R-:W-:Y:S02]  /*04b0*/  FFMA R23, R28, R15, R14 ;  /* 0x0000000f1c177223 */ /* 0x002fe4000000000e */
[----:B------:R-:W1:Y:S01]  /*04c0*/  @!P2 LDC.64 R14, c[0x0][0x380] ;  /* 0x0000e000ff0eab82 */ /* 0x000e620000000a00 */
[----:B------:R-:W-:Y:S01]  /*04d0*/  LDS R26, [R5+0x118] ;  /* 0x00011800051a7984 */ /* 0x000fe20000000800 */
[----:B--2---:R-:W-:-:S04]  /*04e0*/  FFMA R23, R16, R25, R23 ;  /* 0x0000001910177223 */ /* 0x004fc80000000017 */
[----:B---3--:R-:W-:Y:S02]  /*04f0*/  FFMA R17, R24, R17, R23 ;  /* 0x0000001118117223 */ /* 0x008fe40000000017 */
[----:B------:R-:W-:Y:S01]  /*0500*/  LDS R24, [R5+0x168] ;  /* 0x0001680005187984 */ /* 0x000fe20000000800 */
[----:B------:R-:W-:Y:S01]  /*0510*/  @!P2 IADD3 R23, PT, PT, R9, 0xa, RZ ;  /* 0x0000000a0917a810 */ /* 0x000fe20007ffe0ff */
[----:B------:R-:W-:Y:S02]  /*0520*/  HFMA2 R29, -RZ, RZ, 0, 0 ;  /* 0x00000000ff1d7431 */ /* 0x000fe400000001ff */
[----:B0-----:R-:W-:Y:S02]  /*0530*/  FFMA R17, R18, R21, R17 ;  /* 0x0000001512117223 */ /* 0x001fe40000000011 */
[----:B------:R-:W-:Y:S02]  /*0540*/  LDS R21, [R5+0x140] ;  /* 0x0001400005157984 */ /* 0x000fe40000000800 */
[----:B------:R-:W-:-:S02]  /*0550*/  FFMA R25, R22, R19, R17 ;  /* 0x0000001316197223 */ /* 0x000fc40000000011 */
[----:B------:R-:W0:Y:S04]  /*0560*/  LDS.64 R16, [R11+0x18] ;  /* 0x000018000b107984 */ /* 0x000e280000000a00 */
[----:B------:R-:W2:Y:S01]  /*0570*/  LDS.64 R18, [R11+0x20] ;  /* 0x000020000b127984 */ /* 0x000ea20000000a00 */
[----:B-1----:R-:W-:Y:S01]  /*0580*/  @!P2 IMAD.WIDE.U32 R14, R23, 0x4, R14 ;  /* 0x00000004170ea825 */ /* 0x002fe200078e000e */
[----:B------:R-:W-:Y:S06]  /*0590*/  BAR.SYNC.DEFER_BLOCKING 0x0 ;  /* 0x0000000000007b1d */ /* 0x000fec0000010000 */
[----:B------:R-:W3:Y:S01]  /*05a0*/  @!P2 LDG.E R29, desc[UR10][R14.64] ;  /* 0x0000000a0e1da981 */ /* 0x000ee2000c1e1900 */
[----:B------:R-:W-:-:S04]  /*05b0*/  IADD3 R22, PT, PT, R3, 0xa, RZ ;  /* 0x0000000a03167810 */ /* 0x000fc80007ffe0ff */
[----:B------:R-:W-:-:S13]  /*05c0*/  ISETP.GE.U32.OR P0, PT, R22, UR7, P0 ;  /* 0x0000000716007c0c */ /* 0x000fda0008706470 */
[----:B------:R-:W1:Y:S01]  /*05d0*/  @!P0 LDC.64 R22, c[0x0][0x388] ;  /* 0x0000e200ff168b82 */ /* 0x000e620000000a00 */
[----:B---3--:R1:W-:Y:S02]  /*05e0*/  STS [R4], R29 ;  /* 0x0000001d04007388 */ /* 0x0083e40000000800 */
[----:B-1----:R-:W-:Y:S01]  /*05f0*/  @!P0 IMAD.WIDE.U32 R28, R12, 0x4, R22 ;  /* 0x000000040c1c8825 */ /* 0x002fe200078e0016 */
[----:B------:R-:W-:-:S06]  /*0600*/  MOV R23, RZ ;  /* 0x000000ff00177202 */ /* 0x000fcc0000000f00 */
[----:B------:R-:W3:Y:S01]  /*0610*/  @!P0 LDG.E R23, desc[UR10][R28.64] ;  /* 0x0000000a1c178981 */ /* 0x000ee2000c1e1900 */
[----:B0-----:R-:W-:-:S04]  /*0620*/  FFMA R25, R16, R27, R25 ;  /* 0x0000001b10197223 */ /* 0x001fc80000000019 */
[----:B------:R-:W-:-:S04]  /*0630*/  FFMA R27, R26, R17, R25 ;  /* 0x000000111a1b7223 */ /* 0x000fc80000000019 */
[----:B--2---:R-:W-:-:S04]  /*0640*/  FFMA R21, R18, R21, R27 ;  /* 0x0000001512157223 */ /* 0x004fc8000000001b */
[----:B------:R-:W-:Y:S01]  /*0650*/  FFMA R27, R24, R19, R21 ;  /* 0x00000013181b7223 */ /* 0x000fe20000000015 */
[----:B------:R-:W-:-:S04]  /*0660*/  UIADD3 UR4, UPT, UPT, UR4, 0x2, URZ ;  /* 0x0000000204047890 */ /* 0x000fc8000fffe0ff */
[----:B------:R-:W-:Y:S01]  /*0670*/  UISETP.NE.AND UP0, UPT, UR4, URZ, UPT ;  /* 0x000000ff0400728c */ /* 0x000fe2000bf05270 */
[----:B------:R-:W-:Y:S01]  /*0680*/  IADD3 R3, PT, PT, R3, 0x14, RZ ;  /* 0x0000001403037810 */ /* 0x000fe20007ffe0ff */
[C---:B------:R-:W-:Y:S01]  /*0690*/  IMAD R8, R7.reuse, 0x14, R8 ;  /* 0x0000001407087824 */ /* 0x040fe200078e0208 */
[----:B------:R-:W-:Y:S01]  /*06a0*/  IADD3 R10, PT, PT, R10, 0x14, RZ ;  /* 0x000000140a0a7810 */ /* 0x000fe20007ffe0ff */
[----:B------:R-:W-:Y:S01]  /*06b0*/  IMAD R12, R7, 0x14, R12 ;  /* 0x00000014070c7824 */ /* 0x000fe200078e020c */
[----:B------:R-:W-:Y:S01]  /*06c0*/  IADD3 R9, PT, PT, R9, 0x14, RZ ;  /* 0x0000001409097810 */ /* 0x000fe20007ffe0ff */
[----:B------:R-:W-:Y:S01]  /*06d0*/  UIADD3 UR6, UPT, UPT, UR6, 0x14, URZ ;  /* 0x0000001406067890 */ /* 0x000fe2000fffe0ff */
        /* <DEDUP_REMOVED lines=8> */
[----:B------:R-:W-:Y:S04]  /*0760*/  LDS R21, [R5+0xa0] ;  /* 0x0000a00005157984 */ /* 0x000fe80000000800 */
[----:B------:R-:W4:Y:S04]  /*0770*/  LDS.64 R18, [R11+0x10] ;  /* 0x000010000b127984 */ /* 0x000f280000000a00 */
[----:B------:R-:W-:Y:S01]  /*0780*/  LDS R24, [R5+0x118] ;  /* 0x0001180005187984 */ /* 0x000fe20000000800 */
[----:B0-----:R-:W-:-:S04]  /*0790*/  FFMA R23, R14, R23, R27 ;  /* 0x000000170e177223 */ /* 0x001fc8000000001b */
[----:B-1----:R-:W-:Y:S02]  /*07a0*/  FFMA R15, R22, R15, R23 ;  /* 0x0000000f160f7223 */ /* 0x002fe40000000017 */
[----:B------:R-:W0:Y:S04]  /*07b0*/  LDS R22, [R5+0xc8] ;  /* 0x0000c80005167984 */ /* 0x000e280000000800 */
[----:B------:R-:W-:Y:S01]  /*07c0*/  LDS R23, [R5+0xf0] ;  /* 0x0000f00005177984 */ /* 0x000fe20000000800 */
[----:B--2---:R-:W-:-:S03]  /*07d0*/  FFMA R25, R16, R25, R15 ;  /* 0x0000001910197223 */ /* 0x004fc6000000000f */
[----:B------:R-:W1:Y:S01]  /*07e0*/  LDS.64 R14, [R11+0x18] ;  /* 0x000018000b0e7984 */ /* 0x000e620000000a00 */
[----:B---3--:R-:W-:-:S03]  /*07f0*/  FFMA R27, R26, R17, R25 ;  /* 0x000000111a1b7223 */ /* 0x008fc60000000019 */
[----:B------:R-:W-:Y:S04]  /*0800*/  LDS R25, [R5+0x140] ;  /* 0x0001400005197984 */ /* 0x000fe80000000800 */
[----:B------:R-:W2:Y:S01]  /*0810*/  LDS.64 R16, [R11+0x20] ;  /* 0x000020000b107984 */ /* 0x000ea20000000a00 */
[----:B----4-:R-:W-:-:S03]  /*0820*/  FFMA R21, R18, R21, R27 ;  /* 0x0000001512157223 */ /* 0x010fc6000000001b */
[----:B------:R-:W3:Y:S01]  /*0830*/  LDS R27, [R5+0x168] ;  /* 0x00016800051b7984 */ /* 0x000ee20000000800 */
[----:B0-----:R-:W-:-:S04]  /*0840*/  FFMA R19, R22, R19, R21 ;  /* 0x0000001316137223 */ /* 0x001fc80000000015 */
[----:B-1----:R-:W-:-:S04]  /*0850*/  FFMA R19, R14, R23, R19 ;  /* 0x000000170e137223 */ /* 0x002fc80000000013 */
[----:B------:R-:W-:-:S04]  /*0860*/  FFMA R15, R24, R15, R19 ;  /* 0x0000000f180f7223 */ /* 0x000fc80000000013 */
[----:B--2---:R-:W-:-:S04]  /*0870*/  FFMA R16, R16, R25, R15 ;  /* 0x0000001910107223 */ /* 0x004fc8000000000f */
[----:B---3--:R-:W-:Y:S01]  /*0880*/  FFMA R21, R27, R17, R16 ;  /* 0x000000111b157223 */ /* 0x008fe20000000010 */
[----:B------:R-:W-:Y:S06]  /*0890*/  BAR.SYNC.DEFER_BLOCKING 0x0 ;  /* 0x0000000000007b1d */ /* 0x000fec0000010000 */
[----:B------:R-:W-:Y:S05]  /*08a0*/  BRA.U UP0, `(.L_x_2) ;  /* 0xfffffff900907547 */ /* 0x000fea000b83ffff */
[----:B------:R-:W-:-:S12]  /*08b0*/  UIADD3 UR4, UPT, UPT, UR6, -0xa, URZ ;  /* 0xfffffff606047890 */ /* 0x000fd8000fffe0ff */
.L_x_1:
[----:B------:R-:W-:-:S04]  /*08c0*/  ULOP3.LUT UR5, UR5, 0x1, URZ, 0xc0, !UPT ;  /* 0x0000000105057892 */ /* 0x000fc8000f8ec0ff */
[----:B------:R-:W-:-:S09]  /*08d0*/  UISETP.NE.U32.AND UP0, UPT, UR5, 0x1, UPT ;  /* 0x000000010500788c */ /* 0x000fd2000bf05070 */
[----:B------:R-:W-:Y:S05]  /*08e0*/  BRA.U !UP0, `(.L_x_0) ;  /* 0x0000000108bc7547 */ /* 0x000fea000b800000 */
[----:B------:R-:W0:Y:S01]  /*08f0*/  LDCU UR5, c[0x0][0x398] ;  /* 0x00007300ff0577ac */ /* 0x000e220008000800 */
[----:B------:R-:W-:Y:S02]  /*0900*/  IADD3 R7, PT, PT, R2, UR4, RZ ;  /* 0x0000000402077c10 */ /* 0x000fe4000fffe0ff */
[----:B------:R-:W-:Y:S01]  /*0910*/  IADD3 R0, PT, PT, R0, UR4, RZ ;  /* 0x0000000400007c10 */ /* 0x000fe2000fffe0ff */
[----:B------:R-:W1:Y:S01]  /*0920*/  LDCU UR6, c[0x0][0x3a0] ;  /* 0x00007400ff0677ac */ /* 0x000e620008000800 */
[----:B------:R-:W-:Y:S02]  /*0930*/  ISETP.GE.U32.AND P0, PT, R7, UR7, PT ;  /* 0x0000000707007c0c */ /* 0x000fe4000bf06070 */
[----:B------:R-:W-:Y:S02]  /*0940*/  ISETP.GE.U32.AND P1, PT, R0, UR7, PT ;  /* 0x0000000700007c0c */ /* 0x000fe4000bf26070 */
[----:B------:R-:W-:Y:S02]  /*0950*/  MOV R19, RZ ;  /* 0x000000ff00137202 */ /* 0x000fe40000000f00 */
[----:B0-----:R-:W-:-:S02]  /*0960*/  ISETP.GE.OR P0, PT, R20, UR5, P0 ;  /* 0x0000000514007c0c */ /* 0x001fc40008706670 */
[----:B-1----:R-:W-:-:S11]  /*0970*/  ISETP.GE.OR P1, PT, R13, UR6, P1 ;  /* 0x000000060d007c0c */ /* 0x002fd60008f26670 */
[----:B------:R-:W0:Y:S01]  /*0980*/  @!P0 LDC.64 R8, c[0x0][0x380] ;  /* 0x0000e000ff088b82 */ /* 0x000e220000000a00 */
[----:B------:R-:W-:Y:S02]  /*0990*/  @!P0 IMAD R7, R20, UR7, R7 ;  /* 0x0000000714078c24 */ /* 0x000fe4000f8e0207 */
[----:B------:R-:W-:-:S05]  /*09a0*/  @!P1 IMAD R15, R0, UR6, R13 ;  /* 0x00000006000f9c24 */ /* 0x000fca000f8e020d */
[----:B------:R-:W1:Y:S01]  /*09b0*/  @!P1 LDC.64 R2, c[0x0][0x388] ;  /* 0x0000e200ff029b82 */ /* 0x000e620000000a00 */
[----:B0-----:R-:W-:-:S04]  /*09c0*/  @!P0 IMAD.WIDE.U32 R8, R7, 0x4, R8 ;  /* 0x0000000407088825 */ /* 0x001fc800078e0008 */
[----:B------:R-:W-:Y:S02]  /*09d0*/  HFMA2 R7, -RZ, RZ, 0, 0 ;  /* 0x00000000ff077431 */ /* 0x000fe400000001ff */
[----:B-1----:R-:W-:-:S04]  /*09e0*/  @!P1 IMAD.WIDE.U32 R2, R15, 0x4, R2 ;  /* 0x000000040f029825 */ /* 0x002fc800078e0002 */
[----:B------:R-:W2:Y:S04]  /*09f0*/  @!P0 LDG.E R7, desc[UR10][R8.64] ;  /* 0x0000000a08078981 */ /* 0x000ea8000c1e1900 */
[----:B------:R-:W3:Y:S04]  /*0a00*/  @!P1 LDG.E R19, desc[UR10][R2.64] ;  /* 0x0000000a02139981 */ /* 0x000ee8000c1e1900 */
        /* <DEDUP_REMOVED lines=11> */
[----:B------:R-:W5:Y:S04]  /*0ac0*/  LDS R4, [R5+0xc8] ;  /* 0x0000c80005047984 */ /* 0x000f680000000800 */
[----:B------:R-:W-:Y:S04]  /*0ad0*/  LDS R23, [R5+0xf0] ;  /* 0x0000f00005177984 */ /* 0x000fe80000000800 */
[----:B------:R-:W5:Y:S04]  /*0ae0*/  LDS.64 R2, [R11+0x18] ;  /* 0x000018000b027984 */ /* 0x000f680000000a00 */
[----:B------:R-:W5:Y:S01]  /*0af0*/  LDS R0, [R5+0x118] ;  /* 0x0001180005007984 */ /* 0x000f620000000800 */
[----:B0-----:R-:W-:-:S03]  /*0b00*/  FFMA R12, R16, R12, R21 ;  /* 0x0000000c100c7223 */ /* 0x001fc60000000015 */
[----:B------:R-:W-:Y:S01]  /*0b10*/  LDS R19, [R5+0x140] ;  /* 0x0001400005137984 */ /* 0x000fe20000000800 */
[----:B-1----:R-:W-:-:S03]  /*0b20*/  FFMA R17, R25, R17, R12 ;  /* 0x0000001119117223 */ /* 0x002fc6000000000c */
[----:B------:R-:W0:Y:S04]  /*0b30*/  LDS.64 R6, [R11+0x20] ;  /* 0x000020000b067984 */ /* 0x000e280000000a00 */
[----:B------:R-:W1:Y:S01]  /*0b40*/  LDS R10, [R5+0x168] ;  /* 0x00016800050a7984 */ /* 0x000e620000000800 */
[----:B--2---:R-:W-:-:S04]  /*0b50*/  FFMA R14, R14, R18, R17 ;  /* 0x000000120e0e7223 */ /* 0x004fc80000000011 */
[----:B---3--:R-:W-:-:S04]  /*0b60*/  FFMA R15, R27, R15, R14 ;  /* 0x0000000f1b0f7223 */ /* 0x008fc8000000000e */
[----:B----4-:R-:W-:-:S04]  /*0b70*/  FFMA R15, R8, R22, R15 ;  /* 0x00000016080f7223 */ /* 0x010fc8000000000f */
[----:B-----5:R-:W-:-:S04]  /*0b80*/  FFMA R9, R4, R9, R15 ;  /* 0x0000000904097223 */ /* 0x020fc8000000000f */
[----:B------:R-:W-:-:S04]  /*0b90*/  FFMA R9, R2, R23, R9 ;  /* 0x0000001702097223 */ /* 0x000fc80000000009 */
[----:B------:R-:W-:-:S04]  /*0ba0*/  FFMA R3, R0, R3, R9 ;  /* 0x0000000300037223 */ /* 0x000fc80000000009 */
[----:B0-----:R-:W-:-:S04]  /*0bb0*/  FFMA R3, R6, R19, R3 ;  /* 0x0000001306037223 */ /* 0x001fc80000000003 */
[----:B-1----:R-:W-:Y:S01]  /*0bc0*/  FFMA R21, R10, R7, R3 ;  /* 0x000000070a157223 */ /* 0x002fe20000000003 */
[----:B------:R-:W-:Y:S06]  /*0bd0*/  BAR.SYNC.DEFER_BLOCKING 0x0 ;  /* 0x0000000000007b1d */ /* 0x000fec0000010000 */
.L_x_0:
[----:B------:R-:W0:Y:S01]  /*0be0*/  LDCU UR4, c[0x0][0x3a0] ;  /* 0x00007400ff0477ac */ /* 0x000e220008000800 */
[----:B------:R-:W1:Y:S01]  /*0bf0*/  LDCU UR5, c[0x0][0x398] ;  /* 0x00007300ff0577ac */ /* 0x000e620008000800 */
[----:B0-----:R-:W-:-:S04]  /*0c00*/  ISETP.GE.AND P0, PT, R13, UR4, PT ;  /* 0x000000040d007c0c */ /* 0x001fc8000bf06270 */
[----:B-1----:R-:W-:-:S13]  /*0c10*/  ISETP.GE.OR P0, PT, R20, UR5, P0 ;  /* 0x0000000514007c0c */ /* 0x002fda0008706670 */
[----:B------:R-:W-:Y:S05]  /*0c20*/  @P0 EXIT ;  /* 0x000000000000094d */ /* 0x000fea0003800000 */
[----:B------:R-:W0:Y:S01]  /*0c30*/  LDC.64 R2, c[0x0][0x390] ;  /* 0x0000e400ff027b82 */ /* 0x000e220000000a00 */
[----:B------:R-:W-:-:S04]  /*0c40*/  IMAD R13, R20, UR4, R13 ;  /* 0x00000004140d7c24 */ /* 0x000fc8000f8e020d */
[----:B0-----:R-:W-:-:S05]  /*0c50*/  IMAD.WIDE R2, R13, 0x4, R2 ;  /* 0x000000040d027825 */ /* 0x001fca00078e0202 */
[----:B------:R-:W-:Y:S01]  /*0c60*/  STG.E desc[UR10][R2.64], R21 ;  /* 0x0000001502007986 */ /* 0x000fe2000c10190a */
[----:B------:R-:W-:Y:S05]  /*0c70*/  EXIT ;  /* 0x000000000000794d */ /* 0x000fea0003800000 */
.L_x_3:
[----:B------:R-:W-:-:S00]  /*0c80*/  BRA `(.L_x_3) ;  /* 0xfffffffc00fc7947 */ /* 0x000fc0000383ffff */
[----:B------:R-:W-:-:S00]  /*0c90*/  NOP ;  /* 0x0000000000007918 */ /* 0x000fc00000000000 */
        /* <DEDUP_REMOVED lines=14> */
.L_x_4:


//--------------------- .nv.shared._Z12MatMulKernelPfS_S_iii --------------------------
	.section	.nv.shared._Z12MatMulKernelPfS_S_iii,"aw",@nobits
	.sectionflags	@""
	.align	4
.nv.shared._Z12MatMulKernelPfS_S_iii:
	.zero		1824


//--------------------- .nv.shared.reserved.0     --------------------------
	.section	.nv.shared.reserved.0,"aw",@nobits
	.weak		__nv_reservedSMEM_offset_0_alias
	.size		__nv_reservedSMEM_offset_0_alias, 0, 64
	.other		__nv_reservedSMEM_offset_0_alias,@"STO_CUDA_RESERVED_SHARED STV_DEFAULT"
__nv_reservedSMEM_offset_0_alias:
	.zero		0
	.zero		64


//--------------------- .nv.constant0._Z12MatMulKernelPfS_S_iii --------------------------
	.section	.nv.constant0._Z12MatMulKernelPfS_S_iii,"a",@progbits
	.sectionflags	@""
	.align	4
.nv.constant0._Z12MatMulKernelPfS_S_iii:
	.zero		932


//--------------------- SYMBOLS --------------------------

	.type		.nv.reservedSmem.offset0,@object
	.size		.nv.reservedSmem.offset0,0x4
	.type		.nv.reservedSmem.cap,@object
	.size		.nv.reservedSmem.cap,0x4
